	.headerflags	@"EF_CUDA_TEXMODE_UNIFIED EF_CUDA_64BIT_ADDRESS EF_CUDA_ACCELERATORS EF_CUDA_SM90 EF_CUDA_VIRTUAL_SM(EF_CUDA_SM90)"
	.elftype	@"ET_EXEC"


//--------------------- .nv.info                  --------------------------
	.section	.nv.info,"",@"SHT_CUDA_INFO"
	.align	4


	//----- nvinfo : EIATTR_REGCOUNT
	.align		4
        /*0000*/ 	.byte	0x04, 0x2f
        /*0002*/ 	.short	(.L_1 - .L_0)
	.align		4
.L_0:
        /*0004*/ 	.word	index@(triton_poi_fused_convolution_relu_1)
        /*0008*/ 	.word	0x0000000c


	//----- nvinfo : EIATTR_MIN_STACK_SIZE
	.align		4
.L_1:
        /*000c*/ 	.byte	0x04, 0x12
        /*000e*/ 	.short	(.L_3 - .L_2)
	.align		4
.L_2:
        /*0010*/ 	.word	index@(triton_poi_fused_convolution_relu_1)
        /*0014*/ 	.word	0x00000000


	//----- nvinfo : EIATTR_FRAME_SIZE
	.align		4
.L_3:
        /*0018*/ 	.byte	0x04, 0x11
        /*001a*/ 	.short	(.L_5 - .L_4)
	.align		4
.L_4:
        /*001c*/ 	.word	index@(triton_poi_fused_convolution_relu_1)
        /*0020*/ 	.word	0x00000000


	//----- nvinfo : EIATTR_MIN_STACK_SIZE
	.align		4
.L_5:
        /*0024*/ 	.byte	0x04, 0x12
        /*0026*/ 	.short	(.L_7 - .L_6)
	.align		4
.L_6:
        /*0028*/ 	.word	index@(triton_poi_fused_convolution_relu_1)
        /*002c*/ 	.word	0x00000000
.L_7:


//--------------------- .nv.info.triton_poi_fused_convolution_relu_1 --------------------------
	.section	.nv.info.triton_poi_fused_convolution_relu_1,"",@"SHT_CUDA_INFO"
	.sectionflags	@""
	.align	4


	//----- nvinfo : EIATTR_CUDA_API_VERSION
	.align		4
        /*0000*/ 	.byte	0x04, 0x37
        /*0002*/ 	.short	(.L_9 - .L_8)
.L_8:
        /*0004*/ 	.word	0x0000007c


	//----- nvinfo : EIATTR_KPARAM_INFO
	.align		4
.L_9:
        /*0008*/ 	.byte	0x04, 0x17
        /*000a*/ 	.short	(.L_11 - .L_10)
.L_10:
        /*000c*/ 	.word	0x00000000
        /*0010*/ 	.short	0x0002
        /*0012*/ 	.short	0x0010
        /*0014*/ 	.byte	0x00, 0xf0, 0x11, 0x00


	//----- nvinfo : EIATTR_KPARAM_INFO
	.align		4
.L_11:
        /*0018*/ 	.byte	0x04, 0x17
        /*001a*/ 	.short	(.L_13 - .L_12)
.L_12:
        /*001c*/ 	.word	0x00000000
        /*0020*/ 	.short	0x0001
        /*0022*/ 	.short	0x0008
        /*0024*/ 	.byte	0x00, 0xf4, 0x21, 0x00


	//----- nvinfo : EIATTR_KPARAM_INFO
	.align		4
.L_13:
        /*0028*/ 	.byte	0x04, 0x17
        /*002a*/ 	.short	(.L_15 - .L_14)
.L_14:
        /*002c*/ 	.word	0x00000000
        /*0030*/ 	.short	0x0000
        /*0032*/ 	.short	0x0000
        /*0034*/ 	.byte	0x00, 0xf4, 0x21, 0x00


	//----- nvinfo : EIATTR_SPARSE_MMA_MASK
	.align		4
.L_15:
        /*0038*/ 	.byte	0x03, 0x50
        /*003a*/ 	.short	0x0000


	//----- nvinfo : EIATTR_MAXREG_COUNT
	.align		4
        /*003c*/ 	.byte	0x03, 0x1b
        /*003e*/ 	.short	0x00ff


	//----- nvinfo : EIATTR_EXIT_INSTR_OFFSETS
	.align		4
        /*0040*/ 	.byte	0x04, 0x1c
        /*0042*/ 	.short	(.L_17 - .L_16)


	//   ....[0]....
.L_16:
        /*0044*/ 	.word	0x000001b0


	//----- nvinfo : EIATTR_REQNTID
	.align		4
.L_17:
        /*0048*/ 	.byte	0x04, 0x10
        /*004a*/ 	.short	(.L_19 - .L_18)
.L_18:
        /*004c*/ 	.word	0x00000080
        /*0050*/ 	.word	0x00000001
        /*0054*/ 	.word	0x00000001


	//----- nvinfo : EIATTR_CBANK_PARAM_SIZE
	.align		4
.L_19:
        /*0058*/ 	.byte	0x03, 0x19
        /*005a*/ 	.short	0x0014


	//----- nvinfo : EIATTR_PARAM_CBANK
	.align		4
        /*005c*/ 	.byte	0x04, 0x0a
        /*005e*/ 	.short	(.L_21 - .L_20)
	.align		4
.L_20:
        /*0060*/ 	.word	index@(.nv.constant0.triton_poi_fused_convolution_relu_1)
        /*0064*/ 	.short	0x0210
        /*0066*/ 	.short	0x0014


	//----- nvinfo : EIATTR_SW_WAR
	.align		4
.L_21:
        /*0068*/ 	.byte	0x04, 0x36
        /*006a*/ 	.short	(.L_23 - .L_22)
.L_22:
        /*006c*/ 	.word	0x00000008
.L_23:


//--------------------- .nv.callgraph             --------------------------
	.section	.nv.callgraph,"",@"SHT_CUDA_CALLGRAPH"
	.align	4
	.sectionentsize	8
	.align		4
        /*0000*/ 	.word	0x00000000
	.align		4
        /*0004*/ 	.word	0xffffffff
	.align		4
        /*0008*/ 	.word	0x00000000
	.align		4
        /*000c*/ 	.word	0xfffffffe
	.align		4
        /*0010*/ 	.word	0x00000000
	.align		4
        /*0014*/ 	.word	0xfffffffd
	.align		4
        /*0018*/ 	.word	0x00000000
	.align		4
        /*001c*/ 	.word	0xfffffffc


//--------------------- .text.triton_poi_fused_convolution_relu_1 --------------------------
	.section	.text.triton_poi_fused_convolution_relu_1,"ax",@progbits
	.align	128
        .global         triton_poi_fused_convolution_relu_1
        .type           triton_poi_fused_convolution_relu_1,@function
        .size           triton_poi_fused_convolution_relu_1,(.L_x_1 - triton_poi_fused_convolution_relu_1)
        .other          triton_poi_fused_convolution_relu_1,@"STO_CUDA_ENTRY STV_DEFAULT"
triton_poi_fused_convolution_relu_1:
.text.triton_poi_fused_convolution_relu_1:
[----:B------:R-:W-:Y:S01]  /*0000*/  LDC R1, c[0x0][0x28] ;  /* 0x00000a00ff017b82 */ /* 0x000fe20000000800 */
[----:B------:R-:W1:Y:S07]  /*0010*/  S2R R0, SR_TID.X ;  /* 0x0000000000007919 */ /* 0x000e6e0000002100 */
[----:B------:R-:W2:Y:S01]  /*0020*/  LDC.64 R4, c[0x0][0x218] ;  /* 0x00008600ff047b82 */ /* 0x000ea20000000a00 */
[----:B------:R-:W-:Y:S01]  /*0030*/  ULDC.64 UR4, c[0x0][0x208] ;  /* 0x0000820000047ab9 */ /* 0x000fe20000000a00 */
[----:B------:R-:W3:Y:S06]  /*0040*/  S2R R7, SR_CTAID.X ;  /* 0x0000000000077919 */ /* 0x000eec0000002500 */
[----:B------:R-:W4:Y:S01]  /*0050*/  LDC.64 R2, c[0x0][0x210] ;  /* 0x00008400ff027b82 */ /* 0x000f220000000a00 */
[----:B-1----:R-:W-:Y:S01]  /*0060*/  IMAD.SHL.U32 R0, R0, 0x2, RZ ;  /* 0x0000000200007824 */ /* 0x002fe200078e00ff */
[----:B---3--:R-:W-:-:S04]  /*0070*/  SHF.R.S32.HI R6, RZ, 0x17, R7 ;  /* 0x00000017ff067819 */ /* 0x008fc80000011407 */
[----:B------:R-:W-:Y:S02]  /*0080*/  LOP3.LUT R0, R0, 0xfe, RZ, 0xc0, !PT ;  /* 0x000000fe00007812 */ /* 0x000fe400078ec0ff */
[----:B------:R-:W-:-:S03]  /*0090*/  SGXT R6, R6, 0x1 ;  /* 0x000000010606781a */ /* 0x000fc60000000200 */
[----:B------:R-:W-:-:S04]  /*00a0*/  IMAD R7, R7, 0x100, R0 ;  /* 0x0000010007077824 */ /* 0x000fc800078e0200 */
[----:B----4-:R-:W-:Y:S01]  /*00b0*/  IMAD.WIDE R2, R7, 0x4, R2 ;  /* 0x0000000407027825 */ /* 0x010fe200078e0202 */
[----:B------:R-:W-:-:S04]  /*00c0*/  LEA.HI R6, R6, R7, RZ, 0x8 ;  /* 0x0000000706067211 */ /* 0x000fc800078f40ff */
[----:B------:R-:W-:-:S04]  /*00d0*/  SHF.R.S32.HI R6, RZ, 0x8, R6 ;  /* 0x00000008ff067819 */ /* 0x000fc80000011406 */
[----:B------:R-:W-:-:S04]  /*00e0*/  LEA.HI R0, R6, R6, RZ, 0x6 ;  /* 0x0000000606007211 */ /* 0x000fc800078f30ff */
[----:B------:R-:W-:-:S05]  /*00f0*/  LOP3.LUT R9, R0, 0xffffffc0, RZ, 0xc0, !PT ;  /* 0xffffffc000097812 */ /* 0x000fca00078ec0ff */
[----:B------:R-:W-:Y:S02]  /*0100*/  IMAD.IADD R9, R6, 0x1, -R9 ;  /* 0x0000000106097824 */ /* 0x000fe400078e0a09 */
[----:B------:R-:W3:Y:S02]  /*0110*/  LDG.E.64 R6, desc[UR4][R2.64] ;  /* 0x0000000402067981 */ /* 0x000ee4000c1e1b00 */
[----:B--2---:R-:W-:-:S06]  /*0120*/  IMAD.WIDE R4, R9, 0x4, R4 ;  /* 0x0000000409047825 */ /* 0x004fcc00078e0204 */
[----:B------:R-:W3:Y:S02]  /*0130*/  LDG.E.EL R4, desc[UR4][R4.64] ;  /* 0x0000000404047981 */ /* 0x000ee4000c2e1900 */
[CC--:B---3--:R-:W-:Y:S01]  /*0140*/  FSETP.GEU.AND P0, PT, R6.reuse, -R4.reuse, PT ;  /* 0x800000040600720b */ /* 0x0c8fe20003f0e000 */
[--C-:B------:R-:W-:Y:S01]  /*0150*/  FADD R6, R6, R4.reuse ;  /* 0x0000000406067221 */ /* 0x100fe20000000000 */
[C---:B------:R-:W-:Y:S01]  /*0160*/  FADD R0, R7.reuse, R4 ;  /* 0x0000000407007221 */ /* 0x040fe20000000000 */
[----:B------:R-:W-:-:S03]  /*0170*/  FSETP.GEU.AND P1, PT, R7, -R4, PT ;  /* 0x800000040700720b */ /* 0x000fc60003f2e000 */
[----:B------:R-:W-:Y:S02]  /*0180*/  FSEL R6, R6, RZ, P0 ;  /* 0x000000ff06067208 */ /* 0x000fe40000000000 */
[----:B------:R-:W-:-:S05]  /*0190*/  FSEL R7, R0, RZ, P1 ;  /* 0x000000ff00077208 */ /* 0x000fca0000800000 */
[----:B------:R-:W-:Y:S01]  /*01a0*/  STG.E.64 desc[UR4][R2.64], R6 ;  /* 0x0000000602007986 */ /* 0x000fe2000c101b04 */
[----:B------:R-:W-:Y:S05]  /*01b0*/  EXIT ;  /* 0x000000000000794d */ /* 0x000fea0003800000 */
.L_x_0:
[----:B------:R-:W-:-:S00]  /*01c0*/  BRA `(.L_x_0) ;  /* 0xfffffffc00fc7947 */ /* 0x000fc0000383ffff */
[----:B------:R-:W-:-:S00]  /*01d0*/  NOP ;  /* 0x0000000000007918 */ /* 0x000fc00000000000 */
        /* <DEDUP_REMOVED lines=10> */
.L_x_1:


//--------------------- .nv.constant0.triton_poi_fused_convolution_relu_1 --------------------------
	.section	.nv.constant0.triton_poi_fused_convolution_relu_1,"a",@progbits
	.sectionflags	@""
	.align	4
.nv.constant0.triton_poi_fused_convolution_relu_1:
	.zero		548
